//
// Generated by NVIDIA NVVM Compiler
//
// Compiler Build ID: CL-36424714
// Cuda compilation tools, release 13.0, V13.0.88
// Based on NVVM 20.0.0
//

.version 9.0
.target sm_100
.address_size 64

	// .globl	_Z7perfectPcll

.visible .entry _Z7perfectPcll(
	.param .u64 .ptr .align 1 _Z7perfectPcll_param_0,
	.param .u64 _Z7perfectPcll_param_1,
	.param .u64 _Z7perfectPcll_param_2
)
{
	.reg .pred 	%p<21>;
	.reg .b16 	%rs<2>;
	.reg .b32 	%r<23>;
	.reg .b64 	%rd<87>;
	.reg .b64 	%fd<3>;

	ld.param.u64 	%rd43, [_Z7perfectPcll_param_0];
	ld.param.u64 	%rd44, [_Z7perfectPcll_param_1];
	ld.param.u64 	%rd45, [_Z7perfectPcll_param_2];
	mov.u32 	%r1, %ctaid.y;
	mov.u32 	%r2, %nctaid.x;
	mov.u32 	%r3, %ctaid.x;
	mad.lo.s32 	%r4, %r1, %r2, %r3;
	mov.u32 	%r5, %ntid.x;
	mov.u32 	%r6, %tid.x;
	mad.lo.s32 	%r7, %r4, %r5, %r6;
	cvt.u64.u32 	%rd1, %r7;
	add.s64 	%rd2, %rd45, %rd1;
	setp.lt.u64 	%p3, %rd44, %rd1;
	@%p3 bra 	$L__BB0_25;
	cvt.rn.f64.u64 	%fd1, %rd2;
	sqrt.rn.f64 	%fd2, %fd1;
	cvt.rzi.u64.f64 	%rd3, %fd2;
	setp.eq.s64 	%p5, %rd3, 0;
	mov.pred 	%p20, 0;
	@%p5 bra 	$L__BB0_24;
	add.s64 	%rd49, %rd3, 1;
	max.u64 	%rd50, %rd49, 2;
	add.s64 	%rd4, %rd50, -1;
	add.s64 	%rd51, %rd50, -2;
	and.b64  	%rd82, %rd4, 3;
	setp.lt.u64 	%p6, %rd51, 3;
	mov.b64 	%rd86, 0;
	mov.b64 	%rd83, 1;
	@%p6 bra 	$L__BB0_18;
	and.b64  	%rd54, %rd4, -4;
	neg.s64 	%rd6, %rd54;
	mov.b64 	%rd86, 0;
	mov.b64 	%rd73, 2;
	cvt.u32.u64 	%r9, %rd2;
$L__BB0_4:
	add.s64 	%rd9, %rd73, -1;
	or.b64  	%rd55, %rd2, %rd9;
	and.b64  	%rd56, %rd55, -4294967296;
	setp.ne.s64 	%p7, %rd56, 0;
	@%p7 bra 	$L__BB0_6;
	cvt.u32.u64 	%r8, %rd9;
	rem.u32 	%r10, %r9, %r8;
	cvt.u64.u32 	%rd75, %r10;
	bra.uni 	$L__BB0_7;
$L__BB0_6:
	rem.u64 	%rd75, %rd2, %rd9;
$L__BB0_7:
	setp.eq.s64 	%p8, %rd75, 0;
	selp.u64 	%rd57, 1, 0, %p8;
	add.s64 	%rd13, %rd86, %rd57;
	or.b64  	%rd58, %rd2, %rd73;
	and.b64  	%rd59, %rd58, -4294967296;
	setp.ne.s64 	%p9, %rd59, 0;
	@%p9 bra 	$L__BB0_9;
	cvt.u32.u64 	%r11, %rd73;
	rem.u32 	%r13, %r9, %r11;
	cvt.u64.u32 	%rd76, %r13;
	bra.uni 	$L__BB0_10;
$L__BB0_9:
	rem.u64 	%rd76, %rd2, %rd73;
$L__BB0_10:
	setp.eq.s64 	%p10, %rd76, 0;
	selp.u64 	%rd60, 1, 0, %p10;
	add.s64 	%rd17, %rd13, %rd60;
	add.s64 	%rd18, %rd73, 1;
	or.b64  	%rd61, %rd2, %rd18;
	and.b64  	%rd62, %rd61, -4294967296;
	setp.ne.s64 	%p11, %rd62, 0;
	@%p11 bra 	$L__BB0_12;
	cvt.u32.u64 	%r14, %rd18;
	rem.u32 	%r16, %r9, %r14;
	cvt.u64.u32 	%rd77, %r16;
	bra.uni 	$L__BB0_13;
$L__BB0_12:
	rem.u64 	%rd77, %rd2, %rd18;
$L__BB0_13:
	setp.eq.s64 	%p12, %rd77, 0;
	selp.u64 	%rd63, 1, 0, %p12;
	add.s64 	%rd22, %rd17, %rd63;
	add.s64 	%rd23, %rd73, 2;
	or.b64  	%rd64, %rd2, %rd23;
	and.b64  	%rd65, %rd64, -4294967296;
	setp.ne.s64 	%p13, %rd65, 0;
	@%p13 bra 	$L__BB0_15;
	cvt.u32.u64 	%r17, %rd23;
	rem.u32 	%r19, %r9, %r17;
	cvt.u64.u32 	%rd78, %r19;
	bra.uni 	$L__BB0_16;
$L__BB0_15:
	rem.u64 	%rd78, %rd2, %rd23;
$L__BB0_16:
	setp.eq.s64 	%p14, %rd78, 0;
	selp.u64 	%rd66, 1, 0, %p14;
	add.s64 	%rd86, %rd22, %rd66;
	add.s64 	%rd73, %rd73, 4;
	add.s64 	%rd67, %rd6, %rd73;
	setp.ne.s64 	%p15, %rd67, 2;
	@%p15 bra 	$L__BB0_4;
	add.s64 	%rd83, %rd73, -1;
$L__BB0_18:
	setp.eq.s64 	%p16, %rd82, 0;
	@%p16 bra 	$L__BB0_23;
$L__BB0_19:
	.pragma "nounroll";
	or.b64  	%rd68, %rd2, %rd83;
	and.b64  	%rd69, %rd68, -4294967296;
	setp.ne.s64 	%p17, %rd69, 0;
	@%p17 bra 	$L__BB0_21;
	cvt.u32.u64 	%r20, %rd83;
	cvt.u32.u64 	%r21, %rd2;
	rem.u32 	%r22, %r21, %r20;
	cvt.u64.u32 	%rd85, %r22;
	bra.uni 	$L__BB0_22;
$L__BB0_21:
	rem.u64 	%rd85, %rd2, %rd83;
$L__BB0_22:
	setp.eq.s64 	%p18, %rd85, 0;
	selp.u64 	%rd70, 1, 0, %p18;
	add.s64 	%rd86, %rd86, %rd70;
	add.s64 	%rd83, %rd83, 1;
	add.s64 	%rd82, %rd82, -1;
	setp.ne.s64 	%p19, %rd82, 0;
	@%p19 bra 	$L__BB0_19;
$L__BB0_23:
	setp.eq.s64 	%p20, %rd86, 1;
$L__BB0_24:
	selp.u16 	%rs1, 1, 0, %p20;
	cvta.to.global.u64 	%rd71, %rd43;
	add.s64 	%rd72, %rd71, %rd1;
	st.global.u8 	[%rd72], %rs1;
$L__BB0_25:
	bar.sync 	0;
	ret;

}


// ===== COMPILED SASS (sm_100) =====

	.target	sm_100

	.elftype	@"ET_EXEC"


//--------------------- .note.nv.tkinfo           --------------------------
	.section	.note.nv.tkinfo,"",@"SHT_NOTE"
	.sectionflags	@"SHF_NOTE_NV_TKINFO"
	.tkinfo
        /*0018*/ 	.word	0x00000002
        /*0030*/ 	.string	""
        /*0030*/ 	.string	"ptxas"
        /*0030*/ 	.string	"Cuda compilation tools, release 13.0, V13.0.88"
        /*0030*/ 	.string	"Build cuda_13.0.r13.0/compiler.36424714_0"
        /*0030*/ 	.string	"-arch sm_100 -m 64 "



//--------------------- .note.nv.cuinfo           --------------------------
	.section	.note.nv.cuinfo,"",@"SHT_NOTE"
	.sectionflags	@"SHF_NOTE_NV_CUINFO"
        /*0018*/ 	.short	0x0002
        /*001a*/ 	.short	0x0064
        /*001c*/ 	.short	0x0082
	.zero		2


//--------------------- .nv.info                  --------------------------
	.section	.nv.info,"",@"SHT_CUDA_INFO"
	.align	4


	//----- nvinfo : EIATTR_REGCOUNT
	.align		4
        /*0000*/ 	.byte	0x04, 0x2f
        /*0002*/ 	.short	(.L_1 - .L_0)
	.align		4
.L_0:
        /*0004*/ 	.word	index@(_Z7perfectPcll)
        /*0008*/ 	.word	0x00000020


	//----- nvinfo : EIATTR_FRAME_SIZE
	.align		4
.L_1:
        /*000c*/ 	.byte	0x04, 0x11
        /*000e*/ 	.short	(.L_3 - .L_2)
	.align		4
.L_2:
        /*0010*/ 	.word	index@($__internal_1_$__cuda_sm20_rem_u64)
        /*0014*/ 	.word	0x00000000


	//----- nvinfo : EIATTR_FRAME_SIZE
	.align		4
.L_3:
        /*0018*/ 	.byte	0x04, 0x11
        /*001a*/ 	.short	(.L_5 - .L_4)
	.align		4
.L_4:
        /*001c*/ 	.word	index@($__internal_0_$__cuda_sm20_dsqrt_rn_f64_mediumpath_v1)
        /*0020*/ 	.word	0x00000000


	//----- nvinfo : EIATTR_FRAME_SIZE
	.align		4
.L_5:
        /*0024*/ 	.byte	0x04, 0x11
        /*0026*/ 	.short	(.L_7 - .L_6)
	.align		4
.L_6:
        /*0028*/ 	.word	index@(_Z7perfectPcll)
        /*002c*/ 	.word	0x00000000


	//----- nvinfo : EIATTR_MIN_STACK_SIZE
	.align		4
.L_7:
        /*0030*/ 	.byte	0x04, 0x12
        /*0032*/ 	.short	(.L_9 - .L_8)
	.align		4
.L_8:
        /*0034*/ 	.word	index@(_Z7perfectPcll)
        /*0038*/ 	.word	0x00000000
.L_9:


//--------------------- .nv.compat                --------------------------
	.section	.nv.compat,"",@"SHT_CUDA_COMPAT_INFO"
	.align	4
        /*0000*/ 	.byte	0x02, 0x09, 0x00, 0x00, 0x02, 0x02, 0x01, 0x00, 0x02, 0x05, 0x05, 0x00, 0x03, 0x07, 0x01, 0x01
        /*0010*/ 	.byte	0x02, 0x03, 0x00, 0x00, 0x02, 0x06, 0x01, 0x00, 0x04, 0x0b, 0x08, 0x00, 0x01, 0x00, 0x00, 0x00
        /*0020*/ 	.byte	0x00, 0x00, 0x00, 0x00


//--------------------- .nv.info._Z7perfectPcll   --------------------------
	.section	.nv.info._Z7perfectPcll,"",@"SHT_CUDA_INFO"
	.sectionflags	@""
	.align	4


	//----- nvinfo : EIATTR_CUDA_API_VERSION
	.align		4
        /*0000*/ 	.byte	0x04, 0x37
        /*0002*/ 	.short	(.L_11 - .L_10)
.L_10:
        /*0004*/ 	.word	0x00000082


	//----- nvinfo : EIATTR_KPARAM_INFO
	.align		4
.L_11:
        /*0008*/ 	.byte	0x04, 0x17
        /*000a*/ 	.short	(.L_13 - .L_12)
.L_12:
        /*000c*/ 	.word	0x00000000
        /*0010*/ 	.short	0x0002
        /*0012*/ 	.short	0x0010
        /*0014*/ 	.byte	0x00, 0xf0, 0x21, 0x00


	//----- nvinfo : EIATTR_KPARAM_INFO
	.align		4
.L_13:
        /*0018*/ 	.byte	0x04, 0x17
        /*001a*/ 	.short	(.L_15 - .L_14)
.L_14:
        /*001c*/ 	.word	0x00000000
        /*0020*/ 	.short	0x0001
        /*0022*/ 	.short	0x0008
        /*0024*/ 	.byte	0x00, 0xf0, 0x21, 0x00


	//----- nvinfo : EIATTR_KPARAM_INFO
	.align		4
.L_15:
        /*0028*/ 	.byte	0x04, 0x17
        /*002a*/ 	.short	(.L_17 - .L_16)
.L_16:
        /*002c*/ 	.word	0x00000000
        /*0030*/ 	.short	0x0000
        /*0032*/ 	.short	0x0000
        /*0034*/ 	.byte	0x00, 0xf5, 0x21, 0x00


	//----- nvinfo : EIATTR_SPARSE_MMA_MASK
	.align		4
.L_17:
        /*0038*/ 	.byte	0x03, 0x50
        /*003a*/ 	.short	0x0000


	//----- nvinfo : EIATTR_MAXREG_COUNT
	.align		4
        /*003c*/ 	.byte	0x03, 0x1b
        /*003e*/ 	.short	0x00ff


	//----- nvinfo : EIATTR_NUM_BARRIERS
	.align		4
        /*0040*/ 	.byte	0x02, 0x4c
        /*0042*/ 	.byte	0x01
	.zero		1


	//----- nvinfo : EIATTR_MERCURY_ISA_VERSION
	.align		4
        /*0044*/ 	.byte	0x03, 0x5f
        /*0046*/ 	.short	0x0101


	//----- nvinfo : EIATTR_VRC_CTA_INIT_COUNT
	.align		4
        /*0048*/ 	.byte	0x02, 0x4a
	.zero		1
	.zero		1


	//----- nvinfo : EIATTR_EXIT_INSTR_OFFSETS
	.align		4
        /*004c*/ 	.byte	0x04, 0x1c
        /*004e*/ 	.short	(.L_19 - .L_18)


	//   ....[0]....
.L_18:
        /*0050*/ 	.word	0x000011a0


	//----- nvinfo : EIATTR_CRS_STACK_SIZE
	.align		4
.L_19:
        /*0054*/ 	.byte	0x04, 0x1e
        /*0056*/ 	.short	(.L_21 - .L_20)
.L_20:
        /*0058*/ 	.word	0x00000000


	//----- nvinfo : EIATTR_CBANK_PARAM_SIZE
	.align		4
.L_21:
        /*005c*/ 	.byte	0x03, 0x19
        /*005e*/ 	.short	0x0018


	//----- nvinfo : EIATTR_PARAM_CBANK
	.align		4
        /*0060*/ 	.byte	0x04, 0x0a
        /*0062*/ 	.short	(.L_23 - .L_22)
	.align		4
.L_22:
        /*0064*/ 	.word	index@(.nv.constant0._Z7perfectPcll)
        /*0068*/ 	.short	0x0380
        /*006a*/ 	.short	0x0018


	//----- nvinfo : EIATTR_SW_WAR
	.align		4
.L_23:
        /*006c*/ 	.byte	0x04, 0x36
        /*006e*/ 	.short	(.L_25 - .L_24)
.L_24:
        /*0070*/ 	.word	0x00000008
.L_25:


//--------------------- .nv.callgraph             --------------------------
	.section	.nv.callgraph,"",@"SHT_CUDA_CALLGRAPH"
	.align	4
	.sectionentsize	8
	.align		4
        /*0000*/ 	.word	0x00000000
	.align		4
        /*0004*/ 	.word	0xffffffff
	.align		4
        /*0008*/ 	.word	0x00000000
	.align		4
        /*000c*/ 	.word	0xfffffffe
	.align		4
        /*0010*/ 	.word	0x00000000
	.align		4
        /*0014*/ 	.word	0xfffffffd
	.align		4
        /*0018*/ 	.word	0x00000000
	.align		4
        /*001c*/ 	.word	0xfffffffc


//--------------------- .text._Z7perfectPcll      --------------------------
	.section	.text._Z7perfectPcll,"ax",@progbits
	.align	128
        .global         _Z7perfectPcll
        .type           _Z7perfectPcll,@function
        .size           _Z7perfectPcll,(.L_x_34 - _Z7perfectPcll)
        .other          _Z7perfectPcll,@"STO_CUDA_ENTRY STV_DEFAULT"
_Z7perfectPcll:
.text._Z7perfectPcll:
[----:B------:R-:W-:Y:S01]  /*0000*/  LDC R1, c[0x0][0x37c] ;  /* 0x0000df00ff017b82 */ /* 0x000fe20000000800 */
[----:B------:R-:W0:Y:S07]  /*0010*/  S2R R0, SR_TID.X ;  /* 0x0000000000007919 */ /* 0x000e2e0000002100 */
[----:B------:R-:W-:Y:S01]  /*0020*/  S2UR UR4, SR_CTAID.Y ;  /* 0x00000000000479c3 */ /* 0x000fe20000002600 */
[----:B------:R-:W1:Y:S01]  /*0030*/  LDCU UR5, c[0x0][0x370] ;  /* 0x00006e00ff0577ac */ /* 0x000e620008000800 */
[----:B------:R-:W-:Y:S01]  /*0040*/  BSSY.RECONVERGENT B0, `(.L_x_0) ;  /* 0x0000114000007945 */ /* 0x000fe20003800200 */
[----:B------:R-:W2:Y:S05]  /*0050*/  LDCU.64 UR10, c[0x0][0x388] ;  /* 0x00007100ff0a77ac */ /* 0x000eaa0008000a00 */
[----:B------:R-:W1:Y:S01]  /*0060*/  S2UR UR6, SR_CTAID.X ;  /* 0x00000000000679c3 */ /* 0x000e620000002500 */
[----:B------:R-:W3:Y:S07]  /*0070*/  LDCU.64 UR8, c[0x0][0x390] ;  /* 0x00007200ff0877ac */ /* 0x000eee0008000a00 */
[----:B------:R-:W0:Y:S01]  /*0080*/  LDC R11, c[0x0][0x360] ;  /* 0x0000d800ff0b7b82 */ /* 0x000e220000000800 */
[----:B-1----:R-:W-:-:S06]  /*0090*/  UIMAD UR4, UR4, UR5, UR6 ;  /* 0x00000005040472a4 */ /* 0x002fcc000f8e0206 */
[----:B0-----:R-:W-:-:S05]  /*00a0*/  IMAD R11, R11, UR4, R0 ;  /* 0x000000040b0b7c24 */ /* 0x001fca000f8e0200 */
[C---:B--2---:R-:W-:Y:S02]  /*00b0*/  ISETP.GT.U32.AND P0, PT, R11.reuse, UR10, PT ;  /* 0x0000000a0b007c0c */ /* 0x044fe4000bf04070 */
[----:B---3--:R-:W-:Y:S02]  /*00c0*/  IADD3 R12, P1, PT, R11, UR8, RZ ;  /* 0x000000080b0c7c10 */ /* 0x008fe4000ff3e0ff */
[----:B------:R-:W-:-:S03]  /*00d0*/  ISETP.GT.U32.AND.EX P0, PT, RZ, UR11, PT, P0 ;  /* 0x0000000bff007c0c */ /* 0x000fc6000bf04100 */
[----:B------:R-:W-:-:S10]  /*00e0*/  IMAD.X R13, RZ, RZ, UR9, P1 ;  /* 0x00000009ff0d7e24 */ /* 0x000fd400088e06ff */
[----:B------:R-:W-:Y:S05]  /*00f0*/  @P0 BRA `(.L_x_1) ;  /* 0x0000001000200947 */ /* 0x000fea0003800000 */
[----:B------:R-:W0:Y:S01]  /*0100*/  I2F.F64.U64 R2, R12 ;  /* 0x0000000c00027312 */ /* 0x000e220000301800 */
[----:B------:R-:W-:Y:S01]  /*0110*/  IMAD.MOV.U32 R8, RZ, RZ, 0x0 ;  /* 0x00000000ff087424 */ /* 0x000fe200078e00ff */
[----:B------:R-:W-:Y:S01]  /*0120*/  BSSY.RECONVERGENT B1, `(.L_x_2) ;  /* 0x0000012000017945 */ /* 0x000fe20003800200 */
[----:B------:R-:W-:-:S05]  /*0130*/  IMAD.MOV.U32 R9, RZ, RZ, 0x3fd80000 ;  /* 0x3fd80000ff097424 */ /* 0x000fca00078e00ff */
[----:B0-----:R-:W0:Y:S01]  /*0140*/  MUFU.RSQ64H R5, R3 ;  /* 0x0000000300057308 */ /* 0x001e220000001c00 */
[----:B------:R-:W-:-:S05]  /*0150*/  VIADD R4, R3, 0xfcb00000 ;  /* 0xfcb0000003047836 */ /* 0x000fca0000000000 */
[----:B------:R-:W-:Y:S01]  /*0160*/  ISETP.GE.U32.AND P0, PT, R4, 0x7ca00000, PT ;  /* 0x7ca000000400780c */ /* 0x000fe20003f06070 */
[----:B0-----:R-:W-:-:S08]  /*0170*/  DMUL R6, R4, R4 ;  /* 0x0000000404067228 */ /* 0x001fd00000000000 */
[----:B------:R-:W-:-:S08]  /*0180*/  DFMA R6, R2, -R6, 1 ;  /* 0x3ff000000206742b */ /* 0x000fd00000000806 */
[----:B------:R-:W-:Y:S02]  /*0190*/  DFMA R8, R6, R8, 0.5 ;  /* 0x3fe000000608742b */ /* 0x000fe40000000008 */
[----:B------:R-:W-:-:S08]  /*01a0*/  DMUL R6, R4, R6 ;  /* 0x0000000604067228 */ /* 0x000fd00000000000 */
[----:B------:R-:W-:-:S08]  /*01b0*/  DFMA R6, R8, R6, R4 ;  /* 0x000000060806722b */ /* 0x000fd00000000004 */
[----:B------:R-:W-:Y:S02]  /*01c0*/  DMUL R8, R2, R6 ;  /* 0x0000000602087228 */ /* 0x000fe40000000000 */
[----:B------:R-:W-:Y:S02]  /*01d0*/  VIADD R19, R7, 0xfff00000 ;  /* 0xfff0000007137836 */ /* 0x000fe40000000000 */
[----:B------:R-:W-:-:S04]  /*01e0*/  IMAD.MOV.U32 R18, RZ, RZ, R6 ;  /* 0x000000ffff127224 */ /* 0x000fc800078e0006 */
[----:B------:R-:W-:-:S08]  /*01f0*/  DFMA R14, R8, -R8, R2 ;  /* 0x80000008080e722b */ /* 0x000fd00000000002 */
[----:B------:R-:W-:Y:S01]  /*0200*/  DFMA R16, R14, R18, R8 ;  /* 0x000000120e10722b */ /* 0x000fe20000000008 */
[----:B------:R-:W-:Y:S10]  /*0210*/  @!P0 BRA `(.L_x_3) ;  /* 0x0000000000088947 */ /* 0x000ff40003800000 */
[----:B------:R-:W-:-:S07]  /*0220*/  MOV R0, 0x240 ;  /* 0x0000024000007802 */ /* 0x000fce0000000f00 */
[----:B------:R-:W-:Y:S05]  /*0230*/  CALL.REL.NOINC `($__internal_0_$__cuda_sm20_dsqrt_rn_f64_mediumpath_v1) ;  /* 0x0000000c00dc7944 */ /* 0x000fea0003c00000 */
.L_x_3:
[----:B------:R-:W-:Y:S05]  /*0240*/  BSYNC.RECONVERGENT B1 ;  /* 0x0000000000017941 */ /* 0x000fea0003800200 */
.L_x_2:
[----:B------:R-:W0:Y:S01]  /*0250*/  F2I.U64.F64.TRUNC R16, R16 ;  /* 0x0000001000107311 */ /* 0x000e22000030d800 */
[----:B------:R-:W1:Y:S01]  /*0260*/  LDC.64 R14, c[0x0][0x358] ;  /* 0x0000d600ff0e7b82 */ /* 0x000e620000000a00 */
[----:B------:R-:W-:Y:S01]  /*0270*/  BSSY.RECONVERGENT B1, `(.L_x_4) ;  /* 0x00000e9000017945 */ /* 0x000fe20003800200 */
[----:B------:R-:W-:Y:S02]  /*0280*/  PLOP3.LUT P0, PT, PT, PT, PT, 0x8, 0x80 ;  /* 0x000000000080781c */ /* 0x000fe40003f0e170 */
[----:B0-----:R-:W-:-:S04]  /*0290*/  ISETP.NE.U32.AND P1, PT, R16, RZ, PT ;  /* 0x000000ff1000720c */ /* 0x001fc80003f25070 */
[----:B------:R-:W-:-:S13]  /*02a0*/  ISETP.NE.AND.EX P1, PT, R17, RZ, PT, P1 ;  /* 0x000000ff1100720c */ /* 0x000fda0003f25310 */
[----:B------:R-:W-:Y:S05]  /*02b0*/  @!P1 BRA `(.L_x_5) ;  /* 0x0000000c00909947 */ /* 0x000fea0003800000 */
[----:B------:R-:W-:Y:S01]  /*02c0*/  IADD3 R0, P0, PT, R16, 0x1, RZ ;  /* 0x0000000110007810 */ /* 0x000fe20007f1e0ff */
[----:B------:R-:W-:Y:S01]  /*02d0*/  BSSY.RECONVERGENT B2, `(.L_x_6) ;  /* 0x00000b1000027945 */ /* 0x000fe20003800200 */
[----:B------:R-:W-:Y:S02]  /*02e0*/  IMAD.MOV.U32 R10, RZ, RZ, RZ ;  /* 0x000000ffff0a7224 */ /* 0x000fe400078e00ff */
[----:B------:R-:W-:Y:S02]  /*02f0*/  IMAD.MOV.U32 R21, RZ, RZ, RZ ;  /* 0x000000ffff157224 */ /* 0x000fe400078e00ff */
[----:B------:R-:W-:Y:S01]  /*0300*/  IMAD.X R9, RZ, RZ, R17, P0 ;  /* 0x000000ffff097224 */ /* 0x000fe200000e0611 */
[----:B------:R-:W-:Y:S01]  /*0310*/  ISETP.GT.U32.AND P0, PT, R0, 0x2, PT ;  /* 0x000000020000780c */ /* 0x000fe20003f04070 */
[----:B------:R-:W-:Y:S02]  /*0320*/  IMAD.MOV.U32 R22, RZ, RZ, RZ ;  /* 0x000000ffff167224 */ /* 0x000fe400078e00ff */
[----:B------:R-:W-:Y:S01]  /*0330*/  IMAD.MOV.U32 R4, RZ, RZ, 0x1 ;  /* 0x00000001ff047424 */ /* 0x000fe200078e00ff */
[----:B------:R-:W-:Y:S01]  /*0340*/  ISETP.GT.U32.AND.EX P0, PT, R9, RZ, PT, P0 ;  /* 0x000000ff0900720c */ /* 0x000fe20003f04100 */
[----:B------:R-:W-:-:S03]  /*0350*/  IMAD.MOV.U32 R5, RZ, RZ, RZ ;  /* 0x000000ffff057224 */ /* 0x000fc600078e00ff */
[----:B------:R-:W-:Y:S02]  /*0360*/  SEL R0, R0, 0x2, P0 ;  /* 0x0000000200007807 */ /* 0x000fe40000000000 */
[----:B------:R-:W-:Y:S02]  /*0370*/  SEL R9, R9, RZ, P0 ;  /* 0x000000ff09097207 */ /* 0x000fe40000000000 */
[----:B------:R-:W-:-:S04]  /*0380*/  IADD3 R2, P1, PT, R0, -0x2, RZ ;  /* 0xfffffffe00027810 */ /* 0x000fc80007f3e0ff */
[----:B------:R-:W-:Y:S02]  /*0390*/  ISETP.GE.U32.AND P0, PT, R2, 0x3, PT ;  /* 0x000000030200780c */ /* 0x000fe40003f06070 */
[C---:B------:R-:W-:Y:S02]  /*03a0*/  IADD3.X R2, PT, PT, R9.reuse, -0x1, RZ, P1, !PT ;  /* 0xffffffff09027810 */ /* 0x040fe40000ffe4ff */
[----:B------:R-:W-:Y:S02]  /*03b0*/  IADD3 R0, P1, PT, R0, -0x1, RZ ;  /* 0xffffffff00007810 */ /* 0x000fe40007f3e0ff */
[----:B------:R-:W-:Y:S02]  /*03c0*/  ISETP.GE.U32.AND.EX P0, PT, R2, RZ, PT, P0 ;  /* 0x000000ff0200720c */ /* 0x000fe40003f06100 */
[----:B------:R-:W-:Y:S02]  /*03d0*/  IADD3.X R9, PT, PT, R9, -0x1, RZ, P1, !PT ;  /* 0xffffffff09097810 */ /* 0x000fe40000ffe4ff */
[----:B------:R-:W-:-:S09]  /*03e0*/  LOP3.LUT R8, R0, 0x3, RZ, 0xc0, !PT ;  /* 0x0000000300087812 */ /* 0x000fd200078ec0ff */
[----:B------:R-:W-:Y:S05]  /*03f0*/  @!P0 BRA `(.L_x_7) ;  /* 0x0000000800788947 */ /* 0x000fea0003800000 */
[----:B------:R-:W-:Y:S01]  /*0400*/  BSSY.RECONVERGENT B3, `(.L_x_8) ;  /* 0x000009b000037945 */ /* 0x000fe20003800200 */
[----:B------:R-:W-:Y:S01]  /*0410*/  LOP3.LUT R7, R0, 0xfffffffc, RZ, 0xc0, !PT ;  /* 0xfffffffc00077812 */ /* 0x000fe200078ec0ff */
[----:B------:R-:W-:Y:S02]  /*0420*/  IMAD.MOV.U32 R21, RZ, RZ, RZ ;  /* 0x000000ffff157224 */ /* 0x000fe400078e00ff */
[----:B------:R-:W-:Y:S02]  /*0430*/  IMAD.MOV.U32 R22, RZ, RZ, RZ ;  /* 0x000000ffff167224 */ /* 0x000fe400078e00ff */
[----:B------:R-:W-:Y:S02]  /*0440*/  IMAD.MOV.U32 R6, RZ, RZ, 0x2 ;  /* 0x00000002ff067424 */ /* 0x000fe400078e00ff */
[----:B------:R-:W-:-:S07]  /*0450*/  IMAD.MOV.U32 R2, RZ, RZ, RZ ;  /* 0x000000ffff027224 */ /* 0x000fce00078e00ff */
.L_x_21:
[----:B------:R-:W-:Y:S01]  /*0460*/  IADD3 R16, P0, PT, R6, -0x1, RZ ;  /* 0xffffffff06107810 */ /* 0x000fe20007f1e0ff */
[----:B------:R-:W-:Y:S03]  /*0470*/  BSSY.RECONVERGENT B4, `(.L_x_9) ;  /* 0x0000020000047945 */ /* 0x000fe60003800200 */
[----:B------:R-:W-:-:S04]  /*0480*/  IADD3.X R5, PT, PT, R2, -0x1, RZ, P0, !PT ;  /* 0xffffffff02057810 */ /* 0x000fc800007fe4ff */
[----:B------:R-:W-:-:S04]  /*0490*/  LOP3.LUT R0, R13, R5, RZ, 0xfc, !PT ;  /* 0x000000050d007212 */ /* 0x000fc800078efcff */
[----:B------:R-:W-:-:S13]  /*04a0*/  ISETP.NE.U32.AND P0, PT, R0, RZ, PT ;  /* 0x000000ff0000720c */ /* 0x000fda0003f05070 */
[----:B------:R-:W-:Y:S05]  /*04b0*/  @P0 BRA `(.L_x_10) ;  /* 0x0000000000500947 */ /* 0x000fea0003800000 */
[----:B------:R-:W0:Y:S01]  /*04c0*/  I2F.U32.RP R0, R16 ;  /* 0x0000001000007306 */ /* 0x000e220000209000 */
[----:B------:R-:W-:-:S07]  /*04d0*/  ISETP.NE.U32.AND P1, PT, R16, RZ, PT ;  /* 0x000000ff1000720c */ /* 0x000fce0003f25070 */
[----:B0-----:R-:W0:Y:S02]  /*04e0*/  MUFU.RCP R0, R0 ;  /* 0x0000000000007308 */ /* 0x001e240000001000 */
[----:B0-----:R-:W-:-:S06]  /*04f0*/  VIADD R4, R0, 0xffffffe ;  /* 0x0ffffffe00047836 */ /* 0x001fcc0000000000 */
[----:B------:R0:W2:Y:S02]  /*0500*/  F2I.FTZ.U32.TRUNC.NTZ R5, R4 ;  /* 0x0000000400057305 */ /* 0x0000a4000021f000 */
[----:B0-----:R-:W-:Y:S02]  /*0510*/  IMAD.MOV.U32 R4, RZ, RZ, RZ ;  /* 0x000000ffff047224 */ /* 0x001fe400078e00ff */
[----:B--2---:R-:W-:-:S04]  /*0520*/  IMAD.MOV R3, RZ, RZ, -R5 ;  /* 0x000000ffff037224 */ /* 0x004fc800078e0a05 */
[----:B------:R-:W-:-:S04]  /*0530*/  IMAD R3, R3, R16, RZ ;  /* 0x0000001003037224 */ /* 0x000fc800078e02ff */
[----:B------:R-:W-:-:S06]  /*0540*/  IMAD.HI.U32 R5, R5, R3, R4 ;  /* 0x0000000305057227 */ /* 0x000fcc00078e0004 */
[----:B------:R-:W-:-:S04]  /*0550*/  IMAD.HI.U32 R5, R5, R12, RZ ;  /* 0x0000000c05057227 */ /* 0x000fc800078e00ff */
[----:B------:R-:W-:-:S04]  /*0560*/  IMAD.MOV R5, RZ, RZ, -R5 ;  /* 0x000000ffff057224 */ /* 0x000fc800078e0a05 */
[----:B------:R-:W-:-:S05]  /*0570*/  IMAD R3, R16, R5, R12 ;  /* 0x0000000510037224 */ /* 0x000fca00078e020c */
[----:B------:R-:W-:-:S13]  /*0580*/  ISETP.GE.U32.AND P0, PT, R3, R16, PT ;  /* 0x000000100300720c */ /* 0x000fda0003f06070 */
[----:B------:R-:W-:-:S05]  /*0590*/  @P0 IMAD.IADD R3, R3, 0x1, -R16 ;  /* 0x0000000103030824 */ /* 0x000fca00078e0a10 */
[----:B------:R-:W-:-:S13]  /*05a0*/  ISETP.GE.U32.AND P0, PT, R3, R16, PT ;  /* 0x000000100300720c */ /* 0x000fda0003f06070 */
[----:B------:R-:W-:Y:S01]  /*05b0*/  @P0 IMAD.IADD R3, R3, 0x1, -R16 ;  /* 0x0000000103030824 */ /* 0x000fe200078e0a10 */
[----:B------:R-:W-:-:S04]  /*05c0*/  @!P1 LOP3.LUT R3, RZ, R16, RZ, 0x33, !PT ;  /* 0x00000010ff039212 */ /* 0x000fc800078e33ff */
[----:B------:R-:W-:-:S04]  /*05d0*/  ISETP.NE.U32.AND P0, PT, R3, RZ, PT ;  /* 0x000000ff0300720c */ /* 0x000fc80003f05070 */
[----:B------:R-:W-:Y:S01]  /*05e0*/  ISETP.NE.AND.EX P0, PT, RZ, RZ, PT, P0 ;  /* 0x000000ffff00720c */ /* 0x000fe20003f05300 */
[----:B------:R-:W-:-:S12]  /*05f0*/  BRA `(.L_x_11) ;  /* 0x00000000001c7947 */ /* 0x000fd80003800000 */
.L_x_10:
[----:B------:R-:W-:Y:S01]  /*0600*/  IMAD.MOV.U32 R4, RZ, RZ, R16 ;  /* 0x000000ffff047224 */ /* 0x000fe200078e0010 */
[----:B------:R-:W-:Y:S01]  /*0610*/  MOV R20, 0x650 ;  /* 0x0000065000147802 */ /* 0x000fe20000000f00 */
[----:B------:R-:W-:Y:S02]  /*0620*/  IMAD.MOV.U32 R0, RZ, RZ, R12 ;  /* 0x000000ffff007224 */ /* 0x000fe400078e000c */
[----:B------:R-:W-:-:S07]  /*0630*/  IMAD.MOV.U32 R3, RZ, RZ, R13 ;  /* 0x000000ffff037224 */ /* 0x000fce00078e000d */
[----:B-1----:R-:W-:Y:S05]  /*0640*/  CALL.REL.NOINC `($__internal_1_$__cuda_sm20_rem_u64) ;  /* 0x0000000c00847944 */ /* 0x002fea0003c00000 */
[----:B------:R-:W-:-:S04]  /*0650*/  ISETP.NE.U32.AND P0, PT, R0, RZ, PT ;  /* 0x000000ff0000720c */ /* 0x000fc80003f05070 */
[----:B------:R-:W-:-:S13]  /*0660*/  ISETP.NE.AND.EX P0, PT, R3, RZ, PT, P0 ;  /* 0x000000ff0300720c */ /* 0x000fda0003f05300 */
.L_x_11:
[----:B------:R-:W-:Y:S05]  /*0670*/  BSYNC.RECONVERGENT B4 ;  /* 0x0000000000047941 */ /* 0x000fea0003800200 */
.L_x_9:
[----:B------:R-:W-:Y:S01]  /*0680*/  LOP3.LUT R0, R13, R2, RZ, 0xfc, !PT ;  /* 0x000000020d007212 */ /* 0x000fe200078efcff */
[----:B------:R-:W-:Y:S01]  /*0690*/  BSSY.RECONVERGENT B4, `(.L_x_12) ;  /* 0x0000020000047945 */ /* 0x000fe20003800200 */
[----:B------:R-:W-:Y:S02]  /*06a0*/  SEL R24, RZ, 0x1, P0 ;  /* 0x00000001ff187807 */ /* 0x000fe40000000000 */
        /* <DEDUP_REMOVED lines=22> */
.L_x_13:
[----:B------:R-:W-:Y:S01]  /*0810*/  IMAD.MOV.U32 R0, RZ, RZ, R12 ;  /* 0x000000ffff007224 */ /* 0x000fe200078e000c */
[----:B------:R-:W-:Y:S01]  /*0820*/  MOV R3, R13 ;  /* 0x0000000d00037202 */ /* 0x000fe20000000f00 */
[----:B------:R-:W-:Y:S01]  /*0830*/  IMAD.MOV.U32 R4, RZ, RZ, R6 ;  /* 0x000000ffff047224 */ /* 0x000fe200078e0006 */
[----:B------:R-:W-:Y:S01]  /*0840*/  MOV R20, 0x870 ;  /* 0x0000087000147802 */ /* 0x000fe20000000f00 */
[----:B------:R-:W-:-:S07]  /*0850*/  IMAD.MOV.U32 R5, RZ, RZ, R2 ;  /* 0x000000ffff057224 */ /* 0x000fce00078e0002 */
[----:B-1----:R-:W-:Y:S05]  /*0860*/  CALL.REL.NOINC `($__internal_1_$__cuda_sm20_rem_u64) ;  /* 0x0000000800fc7944 */ /* 0x002fea0003c00000 */
[----:B------:R-:W-:-:S04]  /*0870*/  ISETP.NE.U32.AND P0, PT, R0, RZ, PT ;  /* 0x000000ff0000720c */ /* 0x000fc80003f05070 */
[----:B------:R-:W-:-:S13]  /*0880*/  ISETP.NE.AND.EX P0, PT, R3, RZ, PT, P0 ;  /* 0x000000ff0300720c */ /* 0x000fda0003f05300 */
.L_x_14:
[----:B------:R-:W-:Y:S05]  /*0890*/  BSYNC.RECONVERGENT B4 ;  /* 0x0000000000047941 */ /* 0x000fea0003800200 */
.L_x_12:
[----:B------:R-:W-:Y:S01]  /*08a0*/  IADD3 R4, P1, PT, R6, 0x1, RZ ;  /* 0x0000000106047810 */ /* 0x000fe20007f3e0ff */
[----:B------:R-:W-:Y:S01]  /*08b0*/  BSSY.RECONVERGENT B4, `(.L_x_15) ;  /* 0x0000022000047945 */ /* 0x000fe20003800200 */
[----:B------:R-:W-:-:S03]  /*08c0*/  SEL R0, RZ, 0x1, P0 ;  /* 0x00000001ff007807 */ /* 0x000fc60000000000 */
[----:B------:R-:W-:Y:S01]  /*08d0*/  IMAD.X R5, RZ, RZ, R2, P1 ;  /* 0x000000ffff057224 */ /* 0x000fe200008e0602 */
[----:B------:R-:W-:-:S04]  /*08e0*/  IADD3 R21, P1, P2, R0, R21, R24 ;  /* 0x0000001500157210 */ /* 0x000fc80007a3e018 */
[----:B------:R-:W-:Y:S02]  /*08f0*/  LOP3.LUT R3, R13, R5, RZ, 0xfc, !PT ;  /* 0x000000050d037212 */ /* 0x000fe400078efcff */
[----:B------:R-:W-:Y:S02]  /*0900*/  IADD3.X R22, PT, PT, RZ, R22, RZ, P1, P2 ;  /* 0x00000016ff167210 */ /* 0x000fe40000fe44ff */
        /* <DEDUP_REMOVED lines=22> */
.L_x_16:
[----:B------:R-:W-:Y:S01]  /*0a70*/  IMAD.MOV.U32 R0, RZ, RZ, R12 ;  /* 0x000000ffff007224 */ /* 0x000fe200078e000c */
[----:B------:R-:W-:Y:S01]  /*0a80*/  MOV R20, 0xab0 ;  /* 0x00000ab000147802 */ /* 0x000fe20000000f00 */
[----:B------:R-:W-:-:S07]  /*0a90*/  IMAD.MOV.U32 R3, RZ, RZ, R13 ;  /* 0x000000ffff037224 */ /* 0x000fce00078e000d */
[----:B-1----:R-:W-:Y:S05]  /*0aa0*/  CALL.REL.NOINC `($__internal_1_$__cuda_sm20_rem_u64) ;  /* 0x00000008006c7944 */ /* 0x002fea0003c00000 */
[----:B------:R-:W-:-:S04]  /*0ab0*/  ISETP.NE.U32.AND P0, PT, R0, RZ, PT ;  /* 0x000000ff0000720c */ /* 0x000fc80003f05070 */
[----:B------:R-:W-:-:S13]  /*0ac0*/  ISETP.NE.AND.EX P0, PT, R3, RZ, PT, P0 ;  /* 0x000000ff0300720c */ /* 0x000fda0003f05300 */
.L_x_17:
[----:B------:R-:W-:Y:S05]  /*0ad0*/  BSYNC.RECONVERGENT B4 ;  /* 0x0000000000047941 */ /* 0x000fea0003800200 */
.L_x_15:
[----:B------:R-:W-:Y:S01]  /*0ae0*/  IADD3 R16, P1, PT, R6, 0x2, RZ ;  /* 0x0000000206107810 */ /* 0x000fe20007f3e0ff */
[----:B------:R-:W-:Y:S01]  /*0af0*/  BSSY.RECONVERGENT B4, `(.L_x_18) ;  /* 0x0000021000047945 */ /* 0x000fe20003800200 */
[----:B------:R-:W-:-:S03]  /*0b00*/  SEL R24, RZ, 0x1, P0 ;  /* 0x00000001ff187807 */ /* 0x000fc60000000000 */
[----:B------:R-:W-:-:S05]  /*0b10*/  IMAD.X R5, RZ, RZ, R2, P1 ;  /* 0x000000ffff057224 */ /* 0x000fca00008e0602 */
        /* <DEDUP_REMOVED lines=23> */
.L_x_19:
[----:B------:R-:W-:Y:S01]  /*0c90*/  IMAD.MOV.U32 R4, RZ, RZ, R16 ;  /* 0x000000ffff047224 */ /* 0x000fe200078e0010 */
[----:B------:R-:W-:Y:S01]  /*0ca0*/  MOV R20, 0xce0 ;  /* 0x00000ce000147802 */ /* 0x000fe20000000f00 */
[----:B------:R-:W-:Y:S02]  /*0cb0*/  IMAD.MOV.U32 R0, RZ, RZ, R12 ;  /* 0x000000ffff007224 */ /* 0x000fe400078e000c */
[----:B------:R-:W-:-:S07]  /*0cc0*/  IMAD.MOV.U32 R3, RZ, RZ, R13 ;  /* 0x000000ffff037224 */ /* 0x000fce00078e000d */
[----:B-1----:R-:W-:Y:S05]  /*0cd0*/  CALL.REL.NOINC `($__internal_1_$__cuda_sm20_rem_u64) ;  /* 0x0000000400e07944 */ /* 0x002fea0003c00000 */
[----:B------:R-:W-:-:S04]  /*0ce0*/  ISETP.NE.U32.AND P0, PT, R0, RZ, PT ;  /* 0x000000ff0000720c */ /* 0x000fc80003f05070 */
[----:B------:R-:W-:-:S13]  /*0cf0*/  ISETP.NE.AND.EX P0, PT, R3, RZ, PT, P0 ;  /* 0x000000ff0300720c */ /* 0x000fda0003f05300 */
.L_x_20:
[----:B------:R-:W-:Y:S05]  /*0d00*/  BSYNC.RECONVERGENT B4 ;  /* 0x0000000000047941 */ /* 0x000fea0003800200 */
.L_x_18:
[----:B------:R-:W-:Y:S02]  /*0d10*/  IADD3 R6, P1, PT, R6, 0x4, RZ ;  /* 0x0000000406067810 */ /* 0x000fe40007f3e0ff */
[----:B------:R-:W-:Y:S02]  /*0d20*/  SEL R0, RZ, 0x1, P0 ;  /* 0x00000001ff007807 */ /* 0x000fe40000000000 */
[----:B------:R-:W-:Y:S02]  /*0d30*/  IADD3 R3, P2, PT, R6, -R7, RZ ;  /* 0x8000000706037210 */ /* 0x000fe40007f5e0ff */
[----:B------:R-:W-:Y:S02]  /*0d40*/  IADD3.X R2, PT, PT, RZ, R2, RZ, P1, !PT ;  /* 0x00000002ff027210 */ /* 0x000fe40000ffe4ff */
[----:B------:R-:W-:-:S03]  /*0d50*/  ISETP.NE.U32.AND P0, PT, R3, 0x2, PT ;  /* 0x000000020300780c */ /* 0x000fc60003f05070 */
[----:B------:R-:W-:Y:S01]  /*0d60*/  IMAD.X R3, R2, 0x1, ~R9, P2 ;  /* 0x0000000102037824 */ /* 0x000fe200010e0e09 */
[----:B------:R-:W-:-:S04]  /*0d70*/  IADD3 R21, P1, P2, R0, R21, R24 ;  /* 0x0000001500157210 */ /* 0x000fc80007a3e018 */
[----:B------:R-:W-:Y:S02]  /*0d80*/  ISETP.NE.AND.EX P0, PT, R3, RZ, PT, P0 ;  /* 0x000000ff0300720c */ /* 0x000fe40003f05300 */
[----:B------:R-:W-:-:S11]  /*0d90*/  IADD3.X R22, PT, PT, RZ, R22, RZ, P1, P2 ;  /* 0x00000016ff167210 */ /* 0x000fd60000fe44ff */
[----:B------:R-:W-:Y:S05]  /*0da0*/  @P0 BRA `(.L_x_21) ;  /* 0xfffffff400ac0947 */ /* 0x000fea000383ffff */
[----:B------:R-:W-:Y:S05]  /*0db0*/  BSYNC.RECONVERGENT B3 ;  /* 0x0000000000037941 */ /* 0x000fea0003800200 */
.L_x_8:
[----:B------:R-:W-:-:S04]  /*0dc0*/  IADD3 R4, P0, PT, R6, -0x1, RZ ;  /* 0xffffffff06047810 */ /* 0x000fc80007f1e0ff */
[----:B------:R-:W-:-:S09]  /*0dd0*/  IADD3.X R5, PT, PT, R2, -0x1, RZ, P0, !PT ;  /* 0xffffffff02057810 */ /* 0x000fd200007fe4ff */
.L_x_7:
[----:B------:R-:W-:Y:S05]  /*0de0*/  BSYNC.RECONVERGENT B2 ;  /* 0x0000000000027941 */ /* 0x000fea0003800200 */
.L_x_6:
[----:B------:R-:W-:Y:S01]  /*0df0*/  ISETP.NE.U32.AND P0, PT, R8, RZ, PT ;  /* 0x000000ff0800720c */ /* 0x000fe20003f05070 */
[----:B------:R-:W-:Y:S03]  /*0e00*/  BSSY.RECONVERGENT B2, `(.L_x_22) ;  /* 0x000002c000027945 */ /* 0x000fe60003800200 */
[----:B------:R-:W-:-:S13]  /*0e10*/  ISETP.NE.AND.EX P0, PT, R10, RZ, PT, P0 ;  /* 0x000000ff0a00720c */ /* 0x000fda0003f05300 */
[----:B------:R-:W-:Y:S05]  /*0e20*/  @!P0 BRA `(.L_x_23) ;  /* 0x0000000000a48947 */ /* 0x000fea0003800000 */
.L_x_27:
[----:B------:R-:W-:Y:S01]  /*0e30*/  LOP3.LUT R0, R13, R5, RZ, 0xfc, !PT ;  /* 0x000000050d007212 */ /* 0x000fe200078efcff */
[----:B------:R-:W-:Y:S01]  /*0e40*/  BSSY.RECONVERGENT B3, `(.L_x_24) ;  /* 0x0000021000037945 */ /* 0x000fe20003800200 */
[----:B------:R-:W-:Y:S02]  /*0e50*/  IADD3 R8, P0, PT, R8, -0x1, RZ ;  /* 0xffffffff08087810 */ /* 0x000fe40007f1e0ff */
[----:B------:R-:W-:Y:S02]  /*0e60*/  ISETP.NE.U32.AND P1, PT, R0, RZ, PT ;  /* 0x000000ff0000720c */ /* 0x000fe40003f25070 */
[----:B------:R-:W-:Y:S02]  /*0e70*/  IADD3.X R10, PT, PT, R10, -0x1, RZ, P0, !PT ;  /* 0xffffffff0a0a7810 */ /* 0x000fe400007fe4ff */
[----:B------:R-:W-:-:S04]  /*0e80*/  ISETP.NE.U32.AND P0, PT, R8, RZ, PT ;  /* 0x000000ff0800720c */ /* 0x000fc80003f05070 */
[----:B------:R-:W-:-:S05]  /*0e90*/  ISETP.NE.AND.EX P0, PT, R10, RZ, PT, P0 ;  /* 0x000000ff0a00720c */ /* 0x000fca0003f05300 */
[----:B------:R-:W-:Y:S08]  /*0ea0*/  @P1 BRA `(.L_x_25) ;  /* 0x0000000000501947 */ /* 0x000ff00003800000 */
        /* <DEDUP_REMOVED lines=20> */
.L_x_25:
[----:B------:R-:W-:Y:S01]  /*0ff0*/  IMAD.MOV.U32 R0, RZ, RZ, R12 ;  /* 0x000000ffff007224 */ /* 0x000fe200078e000c */
[----:B------:R-:W-:Y:S01]  /*1000*/  MOV R20, 0x1030 ;  /* 0x0000103000147802 */ /* 0x000fe20000000f00 */
[----:B------:R-:W-:-:S07]  /*1010*/  IMAD.MOV.U32 R3, RZ, RZ, R13 ;  /* 0x000000ffff037224 */ /* 0x000fce00078e000d */
[----:B-1----:R-:W-:Y:S05]  /*1020*/  CALL.REL.NOINC `($__internal_1_$__cuda_sm20_rem_u64) ;  /* 0x00000004000c7944 */ /* 0x002fea0003c00000 */
[----:B------:R-:W-:-:S04]  /*1030*/  ISETP.NE.U32.AND P1, PT, R0, RZ, PT ;  /* 0x000000ff0000720c */ /* 0x000fc80003f25070 */
[----:B------:R-:W-:-:S13]  /*1040*/  ISETP.NE.AND.EX P1, PT, R3, RZ, PT, P1 ;  /* 0x000000ff0300720c */ /* 0x000fda0003f25310 */
.L_x_26:
[----:B------:R-:W-:Y:S05]  /*1050*/  BSYNC.RECONVERGENT B3 ;  /* 0x0000000000037941 */ /* 0x000fea0003800200 */
.L_x_24:
[----:B------:R-:W-:Y:S02]  /*1060*/  SEL R0, RZ, 0x1, P1 ;  /* 0x00000001ff007807 */ /* 0x000fe40000800000 */
[----:B------:R-:W-:Y:S02]  /*1070*/  IADD3 R4, P2, PT, R4, 0x1, RZ ;  /* 0x0000000104047810 */ /* 0x000fe40007f5e0ff */
[----:B------:R-:W-:-:S03]  /*1080*/  IADD3 R21, P1, PT, R21, R0, RZ ;  /* 0x0000000015157210 */ /* 0x000fc60007f3e0ff */
[----:B------:R-:W-:Y:S02]  /*1090*/  IMAD.X R5, RZ, RZ, R5, P2 ;  /* 0x000000ffff057224 */ /* 0x000fe400010e0605 */
[----:B------:R-:W-:Y:S01]  /*10a0*/  IMAD.X R22, RZ, RZ, R22, P1 ;  /* 0x000000ffff167224 */ /* 0x000fe200008e0616 */
[----:B------:R-:W-:Y:S07]  /*10b0*/  @P0 BRA `(.L_x_27) ;  /* 0xfffffffc005c0947 */ /* 0x000fee000383ffff */
.L_x_23:
[----:B------:R-:W-:Y:S05]  /*10c0*/  BSYNC.RECONVERGENT B2 ;  /* 0x0000000000027941 */ /* 0x000fea0003800200 */
.L_x_22:
[----:B------:R-:W-:-:S04]  /*10d0*/  ISETP.NE.U32.AND P0, PT, R21, 0x1, PT ;  /* 0x000000011500780c */ /* 0x000fc80003f05070 */
[----:B------:R-:W-:-:S04]  /*10e0*/  ISETP.NE.AND.EX P0, PT, R22, RZ, PT, P0 ;  /* 0x000000ff1600720c */ /* 0x000fc80003f05300 */
[----:B------:R-:W-:-:S13]  /*10f0*/  PLOP3.LUT P0, PT, P0, PT, PT, 0x8, 0x80 ;  /* 0x000000000080781c */ /* 0x000fda000070e170 */
.L_x_5:
[----:B------:R-:W-:Y:S05]  /*1100*/  BSYNC.RECONVERGENT B1 ;  /* 0x0000000000017941 */ /* 0x000fea0003800200 */
.L_x_4:
[----:B------:R-:W0:Y:S01]  /*1110*/  LDCU.64 UR4, c[0x0][0x380] ;  /* 0x00007000ff0477ac */ /* 0x000e220008000a00 */
[----:B-1----:R-:W-:Y:S02]  /*1120*/  R2UR UR6, R14 ;  /* 0x000000000e0672ca */ /* 0x002fe400000e0000 */
[----:B------:R-:W-:Y:S02]  /*1130*/  R2UR UR7, R15 ;  /* 0x000000000f0772ca */ /* 0x000fe400000e0000 */
[----:B------:R-:W-:Y:S02]  /*1140*/  SEL R5, RZ, 0x1, !P0 ;  /* 0x00000001ff057807 */ /* 0x000fe40004000000 */
[----:B0-----:R-:W-:-:S05]  /*1150*/  IADD3 R2, P1, PT, R11, UR4, RZ ;  /* 0x000000040b027c10 */ /* 0x001fca000ff3e0ff */
[----:B------:R-:W-:-:S05]  /*1160*/  IMAD.X R3, RZ, RZ, UR5, P1 ;  /* 0x00000005ff037e24 */ /* 0x000fca00088e06ff */
[----:B------:R0:W-:Y:S03]  /*1170*/  STG.E.U8 desc[UR6][R2.64], R5 ;  /* 0x0000000502007986 */ /* 0x0001e6000c101106 */
.L_x_1:
[----:B------:R-:W-:Y:S05]  /*1180*/  BSYNC.RECONVERGENT B0 ;  /* 0x0000000000007941 */ /* 0x000fea0003800200 */
.L_x_0:
[----:B------:R-:W-:Y:S06]  /*1190*/  BAR.SYNC.DEFER_BLOCKING 0x0 ;  /* 0x0000000000007b1d */ /* 0x000fec0000010000 */
[----:B------:R-:W-:Y:S05]  /*11a0*/  EXIT ;  /* 0x000000000000794d */ /* 0x000fea0003800000 */
        .weak           $__internal_0_$__cuda_sm20_dsqrt_rn_f64_mediumpath_v1
        .type           $__internal_0_$__cuda_sm20_dsqrt_rn_f64_mediumpath_v1,@function
        .size           $__internal_0_$__cuda_sm20_dsqrt_rn_f64_mediumpath_v1,($__internal_1_$__cuda_sm20_rem_u64 - $__internal_0_$__cuda_sm20_dsqrt_rn_f64_mediumpath_v1)
$__internal_0_$__cuda_sm20_dsqrt_rn_f64_mediumpath_v1:
[----:B------:R-:W-:Y:S01]  /*11b0*/  ISETP.GE.U32.AND P0, PT, R4, -0x3400000, PT ;  /* 0xfcc000000400780c */ /* 0x000fe20003f06070 */
[----:B------:R-:W-:Y:S01]  /*11c0*/  BSSY.RECONVERGENT B2, `(.L_x_28) ;  /* 0x0000024000027945 */ /* 0x000fe20003800200 */
[----:B------:R-:W-:-:S11]  /*11d0*/  IMAD.MOV.U32 R7, RZ, RZ, R19 ;  /* 0x000000ffff077224 */ /* 0x000fd600078e0013 */
[----:B------:R-:W-:Y:S05]  /*11e0*/  @!P0 BRA `(.L_x_29) ;  /* 0x0000000000208947 */ /* 0x000fea0003800000 */
[----:B------:R-:W-:-:S10]  /*11f0*/  DFMA.RM R6, R14, R6, R8 ;  /* 0x000000060e06722b */ /* 0x000fd40000004008 */
[----:B------:R-:W-:-:S05]  /*1200*/  IADD3 R4, P0, PT, R6, 0x1, RZ ;  /* 0x0000000106047810 */ /* 0x000fca0007f1e0ff */
[----:B------:R-:W-:-:S06]  /*1210*/  IMAD.X R5, RZ, RZ, R7, P0 ;  /* 0x000000ffff057224 */ /* 0x000fcc00000e0607 */
[----:B------:R-:W-:-:S08]  /*1220*/  DFMA.RP R2, -R6, R4, R2 ;  /* 0x000000040602722b */ /* 0x000fd00000008102 */
[----:B------:R-:W-:-:S06]  /*1230*/  DSETP.GT.AND P0, PT, R2, RZ, PT ;  /* 0x000000ff0200722a */ /* 0x000fcc0003f04000 */
[----:B------:R-:W-:Y:S02]  /*1240*/  FSEL R4, R4, R6, P0 ;  /* 0x0000000604047208 */ /* 0x000fe40000000000 */
[----:B------:R-:W-:Y:S01]  /*1250*/  FSEL R5, R5, R7, P0 ;  /* 0x0000000705057208 */ /* 0x000fe20000000000 */
[----:B------:R-:W-:Y:S06]  /*1260*/  BRA `(.L_x_30) ;  /* 0x0000000000647947 */ /* 0x000fec0003800000 */
.L_x_29:
[----:B------:R-:W-:-:S14]  /*1270*/  DSETP.NE.AND P0, PT, R2, RZ, PT ;  /* 0x000000ff0200722a */ /* 0x000fdc0003f05000 */
[----:B------:R-:W-:Y:S05]  /*1280*/  @!P0 BRA `(.L_x_31) ;  /* 0x0000000000588947 */ /* 0x000fea0003800000 */
[----:B------:R-:W-:-:S13]  /*1290*/  ISETP.GE.AND P0, PT, R3, RZ, PT ;  /* 0x000000ff0300720c */ /* 0x000fda0003f06270 */
[----:B------:R-:W-:Y:S02]  /*12a0*/  @!P0 IMAD.MOV.U32 R4, RZ, RZ, 0x0 ;  /* 0x00000000ff048424 */ /* 0x000fe400078e00ff */
[----:B------:R-:W-:Y:S01]  /*12b0*/  @!P0 IMAD.MOV.U32 R5, RZ, RZ, -0x80000 ;  /* 0xfff80000ff058424 */ /* 0x000fe200078e00ff */
[----:B------:R-:W-:Y:S06]  /*12c0*/  @!P0 BRA `(.L_x_30) ;  /* 0x00000000004c8947 */ /* 0x000fec0003800000 */
[----:B------:R-:W-:-:S13]  /*12d0*/  ISETP.GT.AND P0, PT, R3, 0x7fefffff, PT ;  /* 0x7fefffff0300780c */ /* 0x000fda0003f04270 */
[----:B------:R-:W-:Y:S05]  /*12e0*/  @P0 BRA `(.L_x_31) ;  /* 0x0000000000400947 */ /* 0x000fea0003800000 */
[----:B------:R-:W-:Y:S01]  /*12f0*/  DMUL R2, R2, 8.11296384146066816958e+31 ;  /* 0x4690000002027828 */ /* 0x000fe20000000000 */
[----:B------:R-:W-:Y:S02]  /*1300*/  IMAD.MOV.U32 R4, RZ, RZ, RZ ;  /* 0x000000ffff047224 */ /* 0x000fe400078e00ff */
[----:B------:R-:W-:Y:S02]  /*1310*/  IMAD.MOV.U32 R8, RZ, RZ, 0x0 ;  /* 0x00000000ff087424 */ /* 0x000fe400078e00ff */
[----:B------:R-:W-:Y:S01]  /*1320*/  IMAD.MOV.U32 R9, RZ, RZ, 0x3fd80000 ;  /* 0x3fd80000ff097424 */ /* 0x000fe200078e00ff */
[----:B------:R-:W0:Y:S02]  /*1330*/  MUFU.RSQ64H R5, R3 ;  /* 0x0000000300057308 */ /* 0x000e240000001c00 */
[----:B0-----:R-:W-:-:S08]  /*1340*/  DMUL R6, R4, R4 ;  /* 0x0000000404067228 */ /* 0x001fd00000000000 */
[----:B------:R-:W-:-:S08]  /*1350*/  DFMA R6, R2, -R6, 1 ;  /* 0x3ff000000206742b */ /* 0x000fd00000000806 */
[----:B------:R-:W-:Y:S02]  /*1360*/  DFMA R8, R6, R8, 0.5 ;  /* 0x3fe000000608742b */ /* 0x000fe40000000008 */
[----:B------:R-:W-:-:S08]  /*1370*/  DMUL R6, R4, R6 ;  /* 0x0000000604067228 */ /* 0x000fd00000000000 */
[----:B------:R-:W-:-:S08]  /*1380*/  DFMA R6, R8, R6, R4 ;  /* 0x000000060806722b */ /* 0x000fd00000000004 */
[----:B------:R-:W-:Y:S02]  /*1390*/  DMUL R4, R2, R6 ;  /* 0x0000000602047228 */ /* 0x000fe40000000000 */
[----:B------:R-:W-:-:S06]  /*13a0*/  VIADD R7, R7, 0xfff00000 ;  /* 0xfff0000007077836 */ /* 0x000fcc0000000000 */
[----:B------:R-:W-:-:S08]  /*13b0*/  DFMA R8, R4, -R4, R2 ;  /* 0x800000040408722b */ /* 0x000fd00000000002 */
[----:B------:R-:W-:-:S10]  /*13c0*/  DFMA R4, R6, R8, R4 ;  /* 0x000000080604722b */ /* 0x000fd40000000004 */
[----:B------:R-:W-:Y:S01]  /*13d0*/  VIADD R5, R5, 0xfcb00000 ;  /* 0xfcb0000005057836 */ /* 0x000fe20000000000 */
[----:B------:R-:W-:Y:S06]  /*13e0*/  BRA `(.L_x_30) ;  /* 0x0000000000047947 */ /* 0x000fec0003800000 */
.L_x_31:
[----:B------:R-:W-:-:S11]  /*13f0*/  DADD R4, R2, R2 ;  /* 0x0000000002047229 */ /* 0x000fd60000000002 */
.L_x_30:
[----:B------:R-:W-:Y:S05]  /*1400*/  BSYNC.RECONVERGENT B2 ;  /* 0x0000000000027941 */ /* 0x000fea0003800200 */
.L_x_28:
[----:B------:R-:W-:Y:S01]  /*1410*/  IMAD.MOV.U32 R2, RZ, RZ, R0 ;  /* 0x000000ffff027224 */ /* 0x000fe200078e0000 */
[----:B------:R-:W-:Y:S01]  /*1420*/  MOV R16, R4 ;  /* 0x0000000400107202 */ /* 0x000fe20000000f00 */
[----:B------:R-:W-:Y:S02]  /*1430*/  IMAD.MOV.U32 R3, RZ, RZ, 0x0 ;  /* 0x00000000ff037424 */ /* 0x000fe400078e00ff */
[----:B------:R-:W-:Y:S02]  /*1440*/  IMAD.MOV.U32 R17, RZ, RZ, R5 ;  /* 0x000000ffff117224 */ /* 0x000fe400078e0005 */
[----:B------:R-:W-:Y:S05]  /*1450*/  RET.REL.NODEC R2 `(_Z7perfectPcll) ;  /* 0xffffffe802e87950 */ /* 0x000fea0003c3ffff */
        .weak           $__internal_1_$__cuda_sm20_rem_u64
        .type           $__internal_1_$__cuda_sm20_rem_u64,@function
        .size           $__internal_1_$__cuda_sm20_rem_u64,(.L_x_34 - $__internal_1_$__cuda_sm20_rem_u64)
$__internal_1_$__cuda_sm20_rem_u64:
[----:B------:R-:W-:Y:S02]  /*1460*/  IMAD.MOV.U32 R28, RZ, RZ, R4 ;  /* 0x000000ffff1c7224 */ /* 0x000fe400078e0004 */
[----:B------:R-:W-:-:S04]  /*1470*/  IMAD.MOV.U32 R29, RZ, RZ, R5 ;  /* 0x000000ffff1d7224 */ /* 0x000fc800078e0005 */
[----:B------:R-:W0:Y:S08]  /*1480*/  I2F.U64.RP R25, R28 ;  /* 0x0000001c00197312 */ /* 0x000e300000309000 */
[----:B0-----:R-:W0:Y:S02]  /*1490*/  MUFU.RCP R25, R25 ;  /* 0x0000001900197308 */ /* 0x001e240000001000 */
[----:B0-----:R-:W-:-:S06]  /*14a0*/  VIADD R16, R25, 0x1ffffffe ;  /* 0x1ffffffe19107836 */ /* 0x001fcc0000000000 */
[----:B------:R-:W0:Y:S02]  /*14b0*/  F2I.U64.TRUNC R16, R16 ;  /* 0x0000001000107311 */ /* 0x000e24000020d800 */
[----:B0-----:R-:W-:-:S04]  /*14c0*/  IMAD.WIDE.U32 R18, R16, R4, RZ ;  /* 0x0000000410127225 */ /* 0x001fc800078e00ff */
[C---:B------:R-:W-:Y:S01]  /*14d0*/  IMAD R23, R16.reuse, R5, R19 ;  /* 0x0000000510177224 */ /* 0x040fe200078e0213 */
[----:B------:R-:W-:Y:S01]  /*14e0*/  IADD3 R19, P1, PT, RZ, -R18, RZ ;  /* 0x80000012ff137210 */ /* 0x000fe20007f3e0ff */
[----:B------:R-:W-:Y:S02]  /*14f0*/  IMAD.MOV.U32 R27, RZ, RZ, R16 ;  /* 0x000000ffff1b7224 */ /* 0x000fe400078e0010 */
[----:B------:R-:W-:Y:S02]  /*1500*/  IMAD R23, R17, R4, R23 ;  /* 0x0000000411177224 */ /* 0x000fe400078e0217 */
[----:B------:R-:W-:-:S04]  /*1510*/  IMAD.HI.U32 R26, R16, R19, RZ ;  /* 0x00000013101a7227 */ /* 0x000fc800078e00ff */
[----:B------:R-:W-:-:S04]  /*1520*/  IMAD.X R23, RZ, RZ, ~R23, P1 ;  /* 0x000000ffff177224 */ /* 0x000fc800008e0e17 */
[----:B------:R-:W-:-:S04]  /*1530*/  IMAD.WIDE.U32 R26, P1, R16, R23, R26 ;  /* 0x00000017101a7225 */ /* 0x000fc8000782001a */
[----:B------:R-:W-:-:S04]  /*1540*/  IMAD.HI.U32 R16, R17, R23, RZ ;  /* 0x0000001711107227 */ /* 0x000fc800078e00ff */
[----:B------:R-:W-:-:S04]  /*1550*/  IMAD.HI.U32 R18, P2, R17, R19, R26 ;  /* 0x0000001311127227 */ /* 0x000fc8000784001a */
[----:B------:R-:W-:Y:S02]  /*1560*/  IMAD R19, R17, R23, RZ ;  /* 0x0000001711137224 */ /* 0x000fe400078e02ff */
[----:B------:R-:W-:-:S03]  /*1570*/  IMAD.X R16, R16, 0x1, R17, P1 ;  /* 0x0000000110107824 */ /* 0x000fc600008e0611 */
[----:B------:R-:W-:-:S04]  /*1580*/  IADD3 R19, P3, PT, R19, R18, RZ ;  /* 0x0000001213137210 */ /* 0x000fc80007f7e0ff */
[----:B------:R-:W-:Y:S01]  /*1590*/  IADD3.X R17, PT, PT, RZ, RZ, R16, P3, P2 ;  /* 0x000000ffff117210 */ /* 0x000fe20001fe4410 */
[----:B------:R-:W-:-:S04]  /*15a0*/  IMAD.WIDE.U32 R26, R19, R4, RZ ;  /* 0x00000004131a7225 */ /* 0x000fc800078e00ff */
[----:B------:R-:W-:Y:S01]  /*15b0*/  IMAD R16, R19, R5, R27 ;  /* 0x0000000513107224 */ /* 0x000fe200078e021b */
[----:B------:R-:W-:-:S03]  /*15c0*/  IADD3 R23, P1, PT, RZ, -R26, RZ ;  /* 0x8000001aff177210 */ /* 0x000fc60007f3e0ff */
[----:B------:R-:W-:Y:S02]  /*15d0*/  IMAD R16, R17, R4, R16 ;  /* 0x0000000411107224 */ /* 0x000fe400078e0210 */
[----:B------:R-:W-:-:S04]  /*15e0*/  IMAD.HI.U32 R18, R19, R23, RZ ;  /* 0x0000001713127227 */ /* 0x000fc800078e00ff */
[----:B------:R-:W-:-:S04]  /*15f0*/  IMAD.X R16, RZ, RZ, ~R16, P1 ;  /* 0x000000ffff107224 */ /* 0x000fc800008e0e10 */
[----:B------:R-:W-:-:S04]  /*1600*/  IMAD.WIDE.U32 R18, P1, R19, R16, R18 ;  /* 0x0000001013127225 */ /* 0x000fc80007820012 */
[C---:B------:R-:W-:Y:S02]  /*1610*/  IMAD R25, R17.reuse, R16, RZ ;  /* 0x0000001011197224 */ /* 0x040fe400078e02ff */
[----:B------:R-:W-:-:S04]  /*1620*/  IMAD.HI.U32 R18, P2, R17, R23, R18 ;  /* 0x0000001711127227 */ /* 0x000fc80007840012 */
[----:B------:R-:W-:Y:S01]  /*1630*/  IMAD.HI.U32 R16, R17, R16, RZ ;  /* 0x0000001011107227 */ /* 0x000fe200078e00ff */
[----:B------:R-:W-:-:S03]  /*1640*/  IADD3 R25, P3, PT, R25, R18, RZ ;  /* 0x0000001219197210 */ /* 0x000fc60007f7e0ff */
[----:B------:R-:W-:Y:S02]  /*1650*/  IMAD.X R18, R16, 0x1, R17, P1 ;  /* 0x0000000110127824 */ /* 0x000fe400008e0611 */
[----:B------:R-:W-:-:S03]  /*1660*/  IMAD.HI.U32 R16, R25, R0, RZ ;  /* 0x0000000019107227 */ /* 0x000fc600078e00ff */
[----:B------:R-:W-:Y:S01]  /*1670*/  IADD3.X R18, PT, PT, RZ, RZ, R18, P3, P2 ;  /* 0x000000ffff127210 */ /* 0x000fe20001fe4412 */
[----:B------:R-:W-:Y:S02]  /*1680*/  IMAD.MOV.U32 R17, RZ, RZ, RZ ;  /* 0x000000ffff117224 */ /* 0x000fe400078e00ff */
[----:B------:R-:W-:-:S04]  /*1690*/  IMAD.WIDE.U32 R16, R25, R3, R16 ;  /* 0x0000000319107225 */ /* 0x000fc800078e0010 */
[C---:B------:R-:W-:Y:S02]  /*16a0*/  IMAD R19, R18.reuse, R3, RZ ;  /* 0x0000000312137224 */ /* 0x040fe400078e02ff */
[----:B------:R-:W-:-:S04]  /*16b0*/  IMAD.HI.U32 R16, P1, R18, R0, R16 ;  /* 0x0000000012107227 */ /* 0x000fc80007820010 */
[----:B------:R-:W-:Y:S01]  /*16c0*/  IMAD.HI.U32 R18, R18, R3, RZ ;  /* 0x0000000312127227 */ /* 0x000fe200078e00ff */
[----:B------:R-:W-:-:S03]  /*16d0*/  IADD3 R23, P2, PT, R19, R16, RZ ;  /* 0x0000001013177210 */ /* 0x000fc60007f5e0ff */
[----:B------:R-:W-:Y:S02]  /*16e0*/  IMAD.X R19, RZ, RZ, R18, P1 ;  /* 0x000000ffff137224 */ /* 0x000fe400008e0612 */
[----:B------:R-:W-:-:S04]  /*16f0*/  IMAD.WIDE.U32 R16, R23, R4, RZ ;  /* 0x0000000417107225 */ /* 0x000fc800078e00ff */
[----:B------:R-:W-:Y:S02]  /*1700*/  IMAD.X R19, RZ, RZ, R19, P2 ;  /* 0x000000ffff137224 */ /* 0x000fe400010e0613 */
[----:B------:R-:W-:Y:S01]  /*1710*/  IMAD R23, R23, R5, R17 ;  /* 0x0000000517177224 */ /* 0x000fe200078e0211 */
[----:B------:R-:W-:-:S03]  /*1720*/  IADD3 R17, P2, PT, -R16, R0, RZ ;  /* 0x0000000010117210 */ /* 0x000fc60007f5e1ff */
[-C--:B------:R-:W-:Y:S01]  /*1730*/  IMAD R0, R19, R4.reuse, R23 ;  /* 0x0000000413007224 */ /* 0x080fe200078e0217 */
[----:B------:R-:W-:-:S03]  /*1740*/  ISETP.GE.U32.AND P1, PT, R17, R4, PT ;  /* 0x000000041100720c */ /* 0x000fc60003f26070 */
[----:B------:R-:W-:Y:S01]  /*1750*/  IMAD.X R18, R3, 0x1, ~R0, P2 ;  /* 0x0000000103127824 */ /* 0x000fe200010e0e00 */
[----:B------:R-:W-:-:S04]  /*1760*/  IADD3 R0, P2, PT, -R4, R17, RZ ;  /* 0x0000001104007210 */ /* 0x000fc80007f5e1ff */
[C---:B------:R-:W-:Y:S01]  /*1770*/  ISETP.GE.U32.AND.EX P1, PT, R18.reuse, R5, PT, P1 ;  /* 0x000000051200720c */ /* 0x040fe20003f26110 */
[----:B------:R-:W-:Y:S01]  /*1780*/  IMAD.X R16, R18, 0x1, ~R5, P2 ;  /* 0x0000000112107824 */ /* 0x000fe200010e0e05 */
[----:B------:R-:W-:Y:S02]  /*1790*/  ISETP.NE.U32.AND P2, PT, R4, RZ, PT ;  /* 0x000000ff0400720c */ /* 0x000fe40003f45070 */
[----:B------:R-:W-:Y:S02]  /*17a0*/  SEL R17, R0, R17, P1 ;  /* 0x0000001100117207 */ /* 0x000fe40000800000 */
[----:B------:R-:W-:Y:S02]  /*17b0*/  SEL R16, R16, R18, P1 ;  /* 0x0000001210107207 */ /* 0x000fe40000800000 */
[----:B------:R-:W-:Y:S02]  /*17c0*/  IADD3 R0, P3, PT, -R4, R17, RZ ;  /* 0x0000001104007210 */ /* 0x000fe40007f7e1ff */
[----:B------:R-:W-:-:S02]  /*17d0*/  ISETP.GE.U32.AND P1, PT, R17, R4, PT ;  /* 0x000000041100720c */ /* 0x000fc40003f26070 */
[----:B------:R-:W-:Y:S01]  /*17e0*/  ISETP.NE.AND.EX P2, PT, R5, RZ, PT, P2 ;  /* 0x000000ff0500720c */ /* 0x000fe20003f45320 */
[C---:B------:R-:W-:Y:S01]  /*17f0*/  IMAD.X R3, R16.reuse, 0x1, ~R5, P3 ;  /* 0x0000000110037824 */ /* 0x040fe200018e0e05 */
[----:B------:R-:W-:-:S04]  /*1800*/  ISETP.GE.U32.AND.EX P1, PT, R16, R5, PT, P1 ;  /* 0x000000051000720c */ /* 0x000fc80003f26110 */
[----:B------:R-:W-:Y:S01]  /*1810*/  SEL R0, R0, R17, P1 ;  /* 0x0000001100007207 */ /* 0x000fe20000800000 */
[----:B------:R-:W-:Y:S01]  /*1820*/  IMAD.MOV.U32 R17, RZ, RZ, 0x0 ;  /* 0x00000000ff117424 */ /* 0x000fe200078e00ff */
[----:B------:R-:W-:Y:S01]  /*1830*/  SEL R3, R3, R16, P1 ;  /* 0x0000001003037207 */ /* 0x000fe20000800000 */
[----:B------:R-:W-:Y:S01]  /*1840*/  IMAD.MOV.U32 R16, RZ, RZ, R20 ;  /* 0x000000ffff107224 */ /* 0x000fe200078e0014 */
[----:B------:R-:W-:Y:S02]  /*1850*/  SEL R0, R0, 0xffffffff, P2 ;  /* 0xffffffff00007807 */ /* 0x000fe40001000000 */
[----:B------:R-:W-:Y:S01]  /*1860*/  SEL R3, R3, 0xffffffff, P2 ;  /* 0xffffffff03037807 */ /* 0x000fe20001000000 */
[----:B------:R-:W-:Y:S06]  /*1870*/  RET.REL.NODEC R16 `(_Z7perfectPcll) ;  /* 0xffffffe410e07950 */ /* 0x000fec0003c3ffff */
.L_x_32:
[----:B------:R-:W-:-:S00]  /*1880*/  BRA `(.L_x_32) ;  /* 0xfffffffc00fc7947 */ /* 0x000fc0000383ffff */
[----:B------:R-:W-:-:S00]  /*1890*/  NOP ;  /* 0x0000000000007918 */ /* 0x000fc00000000000 */
        /* <DEDUP_REMOVED lines=14> */
.L_x_34:


//--------------------- .nv.shared.reserved.0     --------------------------
	.section	.nv.shared.reserved.0,"aw",@nobits
	.weak		__nv_reservedSMEM_offset_0_alias
	.size		__nv_reservedSMEM_offset_0_alias, 0, 64
	.other		__nv_reservedSMEM_offset_0_alias,@"STO_CUDA_RESERVED_SHARED STV_DEFAULT"
__nv_reservedSMEM_offset_0_alias:
	.zero		0
	.zero		64


//--------------------- .nv.constant0._Z7perfectPcll --------------------------
	.section	.nv.constant0._Z7perfectPcll,"a",@progbits
	.sectionflags	@""
	.align	4
.nv.constant0._Z7perfectPcll:
	.zero		920


//--------------------- SYMBOLS --------------------------

	.type		.nv.reservedSmem.offset0,@object
	.size		.nv.reservedSmem.offset0,0x4
